//
// Generated by NVIDIA NVVM Compiler
//
// Compiler Build ID: CL-36424714
// Cuda compilation tools, release 13.0, V13.0.88
// Based on NVVM 20.0.0
//

.version 9.0
.target sm_100
.address_size 64

	// .globl	_Z16nms_kernel_naivePK3BoxifPh

.visible .entry _Z16nms_kernel_naivePK3BoxifPh(
	.param .u64 .ptr .align 1 _Z16nms_kernel_naivePK3BoxifPh_param_0,
	.param .u32 _Z16nms_kernel_naivePK3BoxifPh_param_1,
	.param .f32 _Z16nms_kernel_naivePK3BoxifPh_param_2,
	.param .u64 .ptr .align 1 _Z16nms_kernel_naivePK3BoxifPh_param_3
)
{
	.reg .pred 	%p<22>;
	.reg .b16 	%rs<16>;
	.reg .b32 	%r<40>;
	.reg .b32 	%f<110>;
	.reg .b64 	%rd<22>;

	ld.param.u64 	%rd12, [_Z16nms_kernel_naivePK3BoxifPh_param_0];
	ld.param.u32 	%r24, [_Z16nms_kernel_naivePK3BoxifPh_param_1];
	ld.param.f32 	%f7, [_Z16nms_kernel_naivePK3BoxifPh_param_2];
	ld.param.u64 	%rd13, [_Z16nms_kernel_naivePK3BoxifPh_param_3];
	cvta.to.global.u64 	%rd1, %rd13;
	cvta.to.global.u64 	%rd2, %rd12;
	mov.u32 	%r25, %ctaid.x;
	mov.u32 	%r26, %ntid.x;
	mul.lo.s32 	%r1, %r25, %r26;
	mov.u32 	%r2, %tid.x;
	add.s32 	%r3, %r1, %r2;
	setp.ge.s32 	%p1, %r3, %r24;
	@%p1 bra 	$L__BB0_34;
	mul.wide.s32 	%rd14, %r3, 24;
	add.s64 	%rd15, %rd2, %rd14;
	ld.global.f32 	%f1, [%rd15];
	ld.global.f32 	%f2, [%rd15+4];
	ld.global.f32 	%f3, [%rd15+8];
	ld.global.f32 	%f4, [%rd15+12];
	ld.global.f32 	%f5, [%rd15+20];
	add.s32 	%r36, %r3, 1;
	setp.ge.s32 	%p2, %r36, %r24;
	@%p2 bra 	$L__BB0_34;
	mul.lo.s32 	%r5, %r24, %r3;
	sub.f32 	%f8, %f3, %f1;
	sub.f32 	%f9, %f4, %f2;
	mul.f32 	%f6, %f8, %f9;
	not.b32 	%r27, %r1;
	add.s32 	%r28, %r24, %r27;
	sub.s32 	%r29, %r28, %r2;
	and.b32  	%r6, %r29, 3;
	setp.eq.s32 	%p3, %r6, 0;
	@%p3 bra 	$L__BB0_11;
	add.s32 	%r30, %r3, %r5;
	add.s32 	%r34, %r30, 1;
	add.s64 	%rd3, %rd2, 12;
	neg.s32 	%r33, %r6;
	mov.u32 	%r35, %r3;
$L__BB0_4:
	.pragma "nounroll";
	cvt.s64.s32 	%rd16, %r34;
	add.s64 	%rd4, %rd1, %rd16;
	mul.wide.s32 	%rd17, %r36, 24;
	add.s64 	%rd5, %rd3, %rd17;
	ld.global.f32 	%f10, [%rd5+8];
	setp.eq.f32 	%p4, %f5, %f10;
	@%p4 bra 	$L__BB0_6;
	mov.b16 	%rs1, 0;
	st.global.u8 	[%rd4], %rs1;
	bra.uni 	$L__BB0_9;
$L__BB0_6:
	ld.global.f32 	%f11, [%rd5];
	ld.global.f32 	%f12, [%rd5+-4];
	ld.global.f32 	%f13, [%rd5+-8];
	ld.global.f32 	%f14, [%rd5+-12];
	max.f32 	%f15, %f1, %f14;
	max.f32 	%f16, %f2, %f13;
	min.f32 	%f17, %f3, %f12;
	min.f32 	%f18, %f4, %f11;
	sub.f32 	%f19, %f17, %f15;
	max.f32 	%f20, %f19, 0f00000000;
	sub.f32 	%f21, %f18, %f16;
	max.f32 	%f22, %f21, 0f00000000;
	mul.f32 	%f23, %f22, %f20;
	sub.f32 	%f24, %f12, %f14;
	sub.f32 	%f25, %f11, %f13;
	fma.rn.f32 	%f26, %f25, %f24, %f6;
	sub.f32 	%f27, %f26, %f23;
	setp.le.f32 	%p5, %f27, 0f00000000;
	div.rn.f32 	%f28, %f23, %f27;
	selp.f32 	%f29, 0f00000000, %f28, %p5;
	setp.gt.f32 	%p6, %f29, %f7;
	@%p6 bra 	$L__BB0_8;
	mov.b16 	%rs2, 0;
	st.global.u8 	[%rd4], %rs2;
	bra.uni 	$L__BB0_9;
$L__BB0_8:
	mov.b16 	%rs3, 1;
	st.global.u8 	[%rd4], %rs3;
$L__BB0_9:
	add.s32 	%r36, %r36, 1;
	add.s32 	%r35, %r35, 1;
	add.s32 	%r34, %r34, 1;
	add.s32 	%r33, %r33, 1;
	setp.ne.s32 	%p7, %r33, 0;
	@%p7 bra 	$L__BB0_4;
	add.s32 	%r36, %r35, 1;
$L__BB0_11:
	sub.s32 	%r31, %r24, %r3;
	add.s32 	%r32, %r31, -2;
	setp.lt.u32 	%p8, %r32, 3;
	@%p8 bra 	$L__BB0_34;
	add.s32 	%r38, %r36, %r5;
	add.s64 	%rd6, %rd2, 48;
	cvt.s64.s32 	%rd18, %r5;
	add.s64 	%rd19, %rd18, %rd1;
	add.s64 	%rd7, %rd19, 3;
$L__BB0_13:
	cvt.s64.s32 	%rd20, %r38;
	add.s64 	%rd8, %rd1, %rd20;
	cvt.s64.s32 	%rd9, %r36;
	mul.wide.s32 	%rd21, %r36, 24;
	add.s64 	%rd10, %rd6, %rd21;
	ld.global.f32 	%f30, [%rd10+-28];
	setp.neu.f32 	%p9, %f5, %f30;
	@%p9 bra 	$L__BB0_17;
	ld.global.f32 	%f31, [%rd10+-36];
	ld.global.f32 	%f32, [%rd10+-40];
	ld.global.f32 	%f33, [%rd10+-44];
	ld.global.f32 	%f34, [%rd10+-48];
	max.f32 	%f35, %f1, %f34;
	max.f32 	%f36, %f2, %f33;
	min.f32 	%f37, %f3, %f32;
	min.f32 	%f38, %f4, %f31;
	sub.f32 	%f39, %f37, %f35;
	max.f32 	%f40, %f39, 0f00000000;
	sub.f32 	%f41, %f38, %f36;
	max.f32 	%f42, %f41, 0f00000000;
	mul.f32 	%f43, %f42, %f40;
	sub.f32 	%f44, %f32, %f34;
	sub.f32 	%f45, %f31, %f33;
	fma.rn.f32 	%f46, %f45, %f44, %f6;
	sub.f32 	%f47, %f46, %f43;
	setp.le.f32 	%p10, %f47, 0f00000000;
	div.rn.f32 	%f48, %f43, %f47;
	selp.f32 	%f49, 0f00000000, %f48, %p10;
	setp.leu.f32 	%p11, %f49, %f7;
	@%p11 bra 	$L__BB0_16;
	mov.b16 	%rs6, 1;
	st.global.u8 	[%rd8], %rs6;
	bra.uni 	$L__BB0_18;
$L__BB0_16:
	mov.b16 	%rs5, 0;
	st.global.u8 	[%rd8], %rs5;
	bra.uni 	$L__BB0_18;
$L__BB0_17:
	mov.b16 	%rs4, 0;
	st.global.u8 	[%rd8], %rs4;
$L__BB0_18:
	add.s64 	%rd11, %rd7, %rd9;
	ld.global.f32 	%f50, [%rd10+-4];
	setp.eq.f32 	%p12, %f5, %f50;
	@%p12 bra 	$L__BB0_20;
	mov.b16 	%rs7, 0;
	st.global.u8 	[%rd11+-2], %rs7;
	bra.uni 	$L__BB0_23;
$L__BB0_20:
	ld.global.f32 	%f51, [%rd10+-12];
	ld.global.f32 	%f52, [%rd10+-16];
	ld.global.f32 	%f53, [%rd10+-20];
	ld.global.f32 	%f54, [%rd10+-24];
	max.f32 	%f55, %f1, %f54;
	max.f32 	%f56, %f2, %f53;
	min.f32 	%f57, %f3, %f52;
	min.f32 	%f58, %f4, %f51;
	sub.f32 	%f59, %f57, %f55;
	max.f32 	%f60, %f59, 0f00000000;
	sub.f32 	%f61, %f58, %f56;
	max.f32 	%f62, %f61, 0f00000000;
	mul.f32 	%f63, %f62, %f60;
	sub.f32 	%f64, %f52, %f54;
	sub.f32 	%f65, %f51, %f53;
	fma.rn.f32 	%f66, %f65, %f64, %f6;
	sub.f32 	%f67, %f66, %f63;
	setp.le.f32 	%p13, %f67, 0f00000000;
	div.rn.f32 	%f68, %f63, %f67;
	selp.f32 	%f69, 0f00000000, %f68, %p13;
	setp.gt.f32 	%p14, %f69, %f7;
	@%p14 bra 	$L__BB0_22;
	mov.b16 	%rs8, 0;
	st.global.u8 	[%rd11+-2], %rs8;
	bra.uni 	$L__BB0_23;
$L__BB0_22:
	mov.b16 	%rs9, 1;
	st.global.u8 	[%rd11+-2], %rs9;
$L__BB0_23:
	ld.global.f32 	%f70, [%rd10+20];
	setp.eq.f32 	%p15, %f5, %f70;
	@%p15 bra 	$L__BB0_25;
	mov.b16 	%rs10, 0;
	st.global.u8 	[%rd11+-1], %rs10;
	bra.uni 	$L__BB0_28;
$L__BB0_25:
	ld.global.f32 	%f71, [%rd10+12];
	ld.global.f32 	%f72, [%rd10+8];
	ld.global.f32 	%f73, [%rd10+4];
	ld.global.f32 	%f74, [%rd10];
	max.f32 	%f75, %f1, %f74;
	max.f32 	%f76, %f2, %f73;
	min.f32 	%f77, %f3, %f72;
	min.f32 	%f78, %f4, %f71;
	sub.f32 	%f79, %f77, %f75;
	max.f32 	%f80, %f79, 0f00000000;
	sub.f32 	%f81, %f78, %f76;
	max.f32 	%f82, %f81, 0f00000000;
	mul.f32 	%f83, %f82, %f80;
	sub.f32 	%f84, %f72, %f74;
	sub.f32 	%f85, %f71, %f73;
	fma.rn.f32 	%f86, %f85, %f84, %f6;
	sub.f32 	%f87, %f86, %f83;
	setp.le.f32 	%p16, %f87, 0f00000000;
	div.rn.f32 	%f88, %f83, %f87;
	selp.f32 	%f89, 0f00000000, %f88, %p16;
	setp.gt.f32 	%p17, %f89, %f7;
	@%p17 bra 	$L__BB0_27;
	mov.b16 	%rs11, 0;
	st.global.u8 	[%rd11+-1], %rs11;
	bra.uni 	$L__BB0_28;
$L__BB0_27:
	mov.b16 	%rs12, 1;
	st.global.u8 	[%rd11+-1], %rs12;
$L__BB0_28:
	ld.global.f32 	%f90, [%rd10+44];
	setp.eq.f32 	%p18, %f5, %f90;
	@%p18 bra 	$L__BB0_30;
	mov.b16 	%rs13, 0;
	st.global.u8 	[%rd11], %rs13;
	bra.uni 	$L__BB0_33;
$L__BB0_30:
	ld.global.f32 	%f91, [%rd10+36];
	ld.global.f32 	%f92, [%rd10+32];
	ld.global.f32 	%f93, [%rd10+28];
	ld.global.f32 	%f94, [%rd10+24];
	max.f32 	%f95, %f1, %f94;
	max.f32 	%f96, %f2, %f93;
	min.f32 	%f97, %f3, %f92;
	min.f32 	%f98, %f4, %f91;
	sub.f32 	%f99, %f97, %f95;
	max.f32 	%f100, %f99, 0f00000000;
	sub.f32 	%f101, %f98, %f96;
	max.f32 	%f102, %f101, 0f00000000;
	mul.f32 	%f103, %f102, %f100;
	sub.f32 	%f104, %f92, %f94;
	sub.f32 	%f105, %f91, %f93;
	fma.rn.f32 	%f106, %f105, %f104, %f6;
	sub.f32 	%f107, %f106, %f103;
	setp.le.f32 	%p19, %f107, 0f00000000;
	div.rn.f32 	%f108, %f103, %f107;
	selp.f32 	%f109, 0f00000000, %f108, %p19;
	setp.gt.f32 	%p20, %f109, %f7;
	@%p20 bra 	$L__BB0_32;
	mov.b16 	%rs14, 0;
	st.global.u8 	[%rd11], %rs14;
	bra.uni 	$L__BB0_33;
$L__BB0_32:
	mov.b16 	%rs15, 1;
	st.global.u8 	[%rd11], %rs15;
$L__BB0_33:
	add.s32 	%r36, %r36, 4;
	add.s32 	%r38, %r38, 4;
	setp.lt.s32 	%p21, %r36, %r24;
	@%p21 bra 	$L__BB0_13;
$L__BB0_34:
	ret;

}


// ===== COMPILED SASS (sm_100) =====

	.target	sm_100

	.elftype	@"ET_EXEC"


//--------------------- .note.nv.tkinfo           --------------------------
	.section	.note.nv.tkinfo,"",@"SHT_NOTE"
	.sectionflags	@"SHF_NOTE_NV_TKINFO"
	.tkinfo
        /*0018*/ 	.word	0x00000002
        /*0030*/ 	.string	""
        /*0030*/ 	.string	"ptxas"
        /*0030*/ 	.string	"Cuda compilation tools, release 13.0, V13.0.88"
        /*0030*/ 	.string	"Build cuda_13.0.r13.0/compiler.36424714_0"
        /*0030*/ 	.string	"-arch sm_100 -m 64 "



//--------------------- .note.nv.cuinfo           --------------------------
	.section	.note.nv.cuinfo,"",@"SHT_NOTE"
	.sectionflags	@"SHF_NOTE_NV_CUINFO"
        /*0018*/ 	.short	0x0002
        /*001a*/ 	.short	0x0064
        /*001c*/ 	.short	0x0082
	.zero		2


//--------------------- .nv.info                  --------------------------
	.section	.nv.info,"",@"SHT_CUDA_INFO"
	.align	4


	//----- nvinfo : EIATTR_REGCOUNT
	.align		4
        /*0000*/ 	.byte	0x04, 0x2f
        /*0002*/ 	.short	(.L_1 - .L_0)
	.align		4
.L_0:
        /*0004*/ 	.word	index@(_Z16nms_kernel_naivePK3BoxifPh)
        /*0008*/ 	.word	0x0000001e


	//----- nvinfo : EIATTR_FRAME_SIZE
	.align		4
.L_1:
        /*000c*/ 	.byte	0x04, 0x11
        /*000e*/ 	.short	(.L_3 - .L_2)
	.align		4
.L_2:
        /*0010*/ 	.word	index@($__internal_0_$__cuda_sm3x_div_rn_noftz_f32_slowpath)
        /*0014*/ 	.word	0x00000000


	//----- nvinfo : EIATTR_FRAME_SIZE
	.align		4
.L_3:
        /*0018*/ 	.byte	0x04, 0x11
        /*001a*/ 	.short	(.L_5 - .L_4)
	.align		4
.L_4:
        /*001c*/ 	.word	index@(_Z16nms_kernel_naivePK3BoxifPh)
        /*0020*/ 	.word	0x00000000


	//----- nvinfo : EIATTR_MIN_STACK_SIZE
	.align		4
.L_5:
        /*0024*/ 	.byte	0x04, 0x12
        /*0026*/ 	.short	(.L_7 - .L_6)
	.align		4
.L_6:
        /*0028*/ 	.word	index@(_Z16nms_kernel_naivePK3BoxifPh)
        /*002c*/ 	.word	0x00000000
.L_7:


//--------------------- .nv.compat                --------------------------
	.section	.nv.compat,"",@"SHT_CUDA_COMPAT_INFO"
	.align	4
        /*0000*/ 	.byte	0x02, 0x09, 0x00, 0x00, 0x02, 0x02, 0x01, 0x00, 0x02, 0x05, 0x05, 0x00, 0x03, 0x07, 0x01, 0x01
        /*0010*/ 	.byte	0x02, 0x03, 0x00, 0x00, 0x02, 0x06, 0x01, 0x00, 0x04, 0x0b, 0x08, 0x00, 0x01, 0x00, 0x00, 0x00
        /*0020*/ 	.byte	0x00, 0x00, 0x00, 0x00


//--------------------- .nv.info._Z16nms_kernel_naivePK3BoxifPh --------------------------
	.section	.nv.info._Z16nms_kernel_naivePK3BoxifPh,"",@"SHT_CUDA_INFO"
	.sectionflags	@""
	.align	4


	//----- nvinfo : EIATTR_CUDA_API_VERSION
	.align		4
        /*0000*/ 	.byte	0x04, 0x37
        /*0002*/ 	.short	(.L_9 - .L_8)
.L_8:
        /*0004*/ 	.word	0x00000082


	//----- nvinfo : EIATTR_KPARAM_INFO
	.align		4
.L_9:
        /*0008*/ 	.byte	0x04, 0x17
        /*000a*/ 	.short	(.L_11 - .L_10)
.L_10:
        /*000c*/ 	.word	0x00000000
        /*0010*/ 	.short	0x0003
        /*0012*/ 	.short	0x0010
        /*0014*/ 	.byte	0x00, 0xf5, 0x21, 0x00


	//----- nvinfo : EIATTR_KPARAM_INFO
	.align		4
.L_11:
        /*0018*/ 	.byte	0x04, 0x17
        /*001a*/ 	.short	(.L_13 - .L_12)
.L_12:
        /*001c*/ 	.word	0x00000000
        /*0020*/ 	.short	0x0002
        /*0022*/ 	.short	0x000c
        /*0024*/ 	.byte	0x00, 0xf0, 0x11, 0x00


	//----- nvinfo : EIATTR_KPARAM_INFO
	.align		4
.L_13:
        /*0028*/ 	.byte	0x04, 0x17
        /*002a*/ 	.short	(.L_15 - .L_14)
.L_14:
        /*002c*/ 	.word	0x00000000
        /*0030*/ 	.short	0x0001
        /*0032*/ 	.short	0x0008
        /*0034*/ 	.byte	0x00, 0xf0, 0x11, 0x00


	//----- nvinfo : EIATTR_KPARAM_INFO
	.align		4
.L_15:
        /*0038*/ 	.byte	0x04, 0x17
        /*003a*/ 	.short	(.L_17 - .L_16)
.L_16:
        /*003c*/ 	.word	0x00000000
        /*0040*/ 	.short	0x0000
        /*0042*/ 	.short	0x0000
        /*0044*/ 	.byte	0x00, 0xf5, 0x21, 0x00


	//----- nvinfo : EIATTR_SPARSE_MMA_MASK
	.align		4
.L_17:
        /*0048*/ 	.byte	0x03, 0x50
        /*004a*/ 	.short	0x0000


	//----- nvinfo : EIATTR_MAXREG_COUNT
	.align		4
        /*004c*/ 	.byte	0x03, 0x1b
        /*004e*/ 	.short	0x00ff


	//----- nvinfo : EIATTR_MERCURY_ISA_VERSION
	.align		4
        /*0050*/ 	.byte	0x03, 0x5f
        /*0052*/ 	.short	0x0101


	//----- nvinfo : EIATTR_VRC_CTA_INIT_COUNT
	.align		4
        /*0054*/ 	.byte	0x02, 0x4a
	.zero		1
	.zero		1


	//----- nvinfo : EIATTR_EXIT_INSTR_OFFSETS
	.align		4
        /*0058*/ 	.byte	0x04, 0x1c
        /*005a*/ 	.short	(.L_19 - .L_18)


	//   ....[0]....
.L_18:
        /*005c*/ 	.word	0x00000080


	//   ....[1]....
        /*0060*/ 	.word	0x000000b0


	//   ....[2]....
        /*0064*/ 	.word	0x00000630


	//   ....[3]....
        /*0068*/ 	.word	0x00001230


	//----- nvinfo : EIATTR_CRS_STACK_SIZE
	.align		4
.L_19:
        /*006c*/ 	.byte	0x04, 0x1e
        /*006e*/ 	.short	(.L_21 - .L_20)
.L_20:
        /*0070*/ 	.word	0x00000000


	//----- nvinfo : EIATTR_CBANK_PARAM_SIZE
	.align		4
.L_21:
        /*0074*/ 	.byte	0x03, 0x19
        /*0076*/ 	.short	0x0018


	//----- nvinfo : EIATTR_PARAM_CBANK
	.align		4
        /*0078*/ 	.byte	0x04, 0x0a
        /*007a*/ 	.short	(.L_23 - .L_22)
	.align		4
.L_22:
        /*007c*/ 	.word	index@(.nv.constant0._Z16nms_kernel_naivePK3BoxifPh)
        /*0080*/ 	.short	0x0380
        /*0082*/ 	.short	0x0018


	//----- nvinfo : EIATTR_SW_WAR
	.align		4
.L_23:
        /*0084*/ 	.byte	0x04, 0x36
        /*0086*/ 	.short	(.L_25 - .L_24)
.L_24:
        /*0088*/ 	.word	0x00000008
.L_25:


//--------------------- .nv.callgraph             --------------------------
	.section	.nv.callgraph,"",@"SHT_CUDA_CALLGRAPH"
	.align	4
	.sectionentsize	8
	.align		4
        /*0000*/ 	.word	0x00000000
	.align		4
        /*0004*/ 	.word	0xffffffff
	.align		4
        /*0008*/ 	.word	0x00000000
	.align		4
        /*000c*/ 	.word	0xfffffffe
	.align		4
        /*0010*/ 	.word	0x00000000
	.align		4
        /*0014*/ 	.word	0xfffffffd
	.align		4
        /*0018*/ 	.word	0x00000000
	.align		4
        /*001c*/ 	.word	0xfffffffc


//--------------------- .text._Z16nms_kernel_naivePK3BoxifPh --------------------------
	.section	.text._Z16nms_kernel_naivePK3BoxifPh,"ax",@progbits
	.align	128
        .global         _Z16nms_kernel_naivePK3BoxifPh
        .type           _Z16nms_kernel_naivePK3BoxifPh,@function
        .size           _Z16nms_kernel_naivePK3BoxifPh,(.L_x_38 - _Z16nms_kernel_naivePK3BoxifPh)
        .other          _Z16nms_kernel_naivePK3BoxifPh,@"STO_CUDA_ENTRY STV_DEFAULT"
_Z16nms_kernel_naivePK3BoxifPh:
.text._Z16nms_kernel_naivePK3BoxifPh:
[----:B------:R-:W-:Y:S01]  /*0000*/  LDC R1, c[0x0][0x37c] ;  /* 0x0000df00ff017b82 */ /* 0x000fe20000000800 */
[----:B------:R-:W0:Y:S07]  /*0010*/  S2R R13, SR_TID.X ;  /* 0x00000000000d7919 */ /* 0x000e2e0000002100 */
[----:B------:R-:W1:Y:S01]  /*0020*/  S2UR UR4, SR_CTAID.X ;  /* 0x00000000000479c3 */ /* 0x000e620000002500 */
[----:B------:R-:W1:Y:S01]  /*0030*/  LDCU UR5, c[0x0][0x360] ;  /* 0x00006c00ff0577ac */ /* 0x000e620008000800 */
[----:B------:R-:W2:Y:S01]  /*0040*/  LDCU UR8, c[0x0][0x388] ;  /* 0x00007100ff0877ac */ /* 0x000ea20008000800 */
[----:B-1----:R-:W-:-:S06]  /*0050*/  UIMAD UR4, UR4, UR5, URZ ;  /* 0x00000005040472a4 */ /* 0x002fcc000f8e02ff */
[----:B0-----:R-:W-:-:S05]  /*0060*/  VIADD R4, R13, UR4 ;  /* 0x000000040d047c36 */ /* 0x001fca0008000000 */
[----:B--2---:R-:W-:-:S13]  /*0070*/  ISETP.GE.AND P0, PT, R4, UR8, PT ;  /* 0x0000000804007c0c */ /* 0x004fda000bf06270 */
[----:B------:R-:W-:Y:S05]  /*0080*/  @P0 EXIT ;  /* 0x000000000000094d */ /* 0x000fea0003800000 */
[----:B------:R-:W-:-:S05]  /*0090*/  VIADD R11, R4, 0x1 ;  /* 0x00000001040b7836 */ /* 0x000fca0000000000 */
[----:B------:R-:W-:-:S13]  /*00a0*/  ISETP.GE.AND P0, PT, R11, UR8, PT ;  /* 0x000000080b007c0c */ /* 0x000fda000bf06270 */
[----:B------:R-:W-:Y:S05]  /*00b0*/  @P0 EXIT ;  /* 0x000000000000094d */ /* 0x000fea0003800000 */
[----:B------:R-:W0:Y:S01]  /*00c0*/  LDC.64 R2, c[0x0][0x380] ;  /* 0x0000e000ff027b82 */ /* 0x000e220000000a00 */
[----:B------:R-:W1:Y:S01]  /*00d0*/  LDCU.64 UR6, c[0x0][0x358] ;  /* 0x00006b00ff0677ac */ /* 0x000e620008000a00 */
[----:B------:R-:W2:Y:S06]  /*00e0*/  LDCU UR9, c[0x0][0x38c] ;  /* 0x00007180ff0977ac */ /* 0x000eac0008000800 */
[----:B------:R-:W3:Y:S01]  /*00f0*/  LDC.64 R16, c[0x0][0x380] ;  /* 0x0000e000ff107b82 */ /* 0x000ee20000000a00 */
[----:B0-----:R-:W-:-:S05]  /*0100*/  IMAD.WIDE R2, R4, 0x18, R2 ;  /* 0x0000001804027825 */ /* 0x001fca00078e0202 */
[----:B-1----:R-:W4:Y:S04]  /*0110*/  LDG.E R5, desc[UR6][R2.64] ;  /* 0x0000000602057981 */ /* 0x002f28000c1e1900 */
[----:B------:R-:W2:Y:S04]  /*0120*/  LDG.E R6, desc[UR6][R2.64+0x4] ;  /* 0x0000040602067981 */ /* 0x000ea8000c1e1900 */
[----:B------:R-:W4:Y:S04]  /*0130*/  LDG.E R8, desc[UR6][R2.64+0x8] ;  /* 0x0000080602087981 */ /* 0x000f28000c1e1900 */
[----:B------:R-:W2:Y:S04]  /*0140*/  LDG.E R7, desc[UR6][R2.64+0xc] ;  /* 0x00000c0602077981 */ /* 0x000ea8000c1e1900 */
[----:B------:R0:W5:Y:S01]  /*0150*/  LDG.E R9, desc[UR6][R2.64+0x14] ;  /* 0x0000140602097981 */ /* 0x000162000c1e1900 */
[----:B------:R-:W-:Y:S01]  /*0160*/  LOP3.LUT R0, RZ, UR4, RZ, 0x33, !PT ;  /* 0x00000004ff007c12 */ /* 0x000fe2000f8e33ff */
[----:B------:R-:W-:Y:S01]  /*0170*/  IMAD.MOV.U32 R12, RZ, RZ, 0xc ;  /* 0x0000000cff0c7424 */ /* 0x000fe200078e00ff */
[----:B------:R-:W1:Y:S01]  /*0180*/  LDCU.64 UR4, c[0x0][0x390] ;  /* 0x00007200ff0477ac */ /* 0x000e620008000a00 */
[----:B------:R-:W-:Y:S01]  /*0190*/  BSSY.RECONVERGENT B2, `(.L_x_0) ;  /* 0x0000046000027945 */ /* 0x000fe20003800200 */
[----:B------:R-:W-:Y:S01]  /*01a0*/  IADD3 R0, PT, PT, -R13, UR8, R0 ;  /* 0x000000080d007c10 */ /* 0x000fe2000fffe100 */
[----:B------:R-:W-:-:S03]  /*01b0*/  IMAD.MOV.U32 R13, RZ, RZ, 0x0 ;  /* 0x00000000ff0d7424 */ /* 0x000fc600078e00ff */
[----:B------:R-:W-:Y:S01]  /*01c0*/  LOP3.LUT P0, R0, R0, 0x3, RZ, 0xc0, !PT ;  /* 0x0000000300007812 */ /* 0x000fe2000780c0ff */
[----:B---3--:R-:W-:-:S04]  /*01d0*/  IMAD.WIDE.U32 R12, R16, 0x1, R12 ;  /* 0x00000001100c7825 */ /* 0x008fc800078e000c */
[----:B------:R-:W-:Y:S02]  /*01e0*/  IMAD R16, R4, UR8, RZ ;  /* 0x0000000804107c24 */ /* 0x000fe4000f8e02ff */
[----:B----4-:R-:W-:Y:S01]  /*01f0*/  FADD R10, -R5, R8 ;  /* 0x00000008050a7221 */ /* 0x010fe20000000100 */
[----:B--2---:R-:W-:-:S04]  /*0200*/  FADD R15, -R6, R7 ;  /* 0x00000007060f7221 */ /* 0x004fc80000000100 */
[----:B------:R-:W-:Y:S01]  /*0210*/  FMUL R10, R10, R15 ;  /* 0x0000000f0a0a7220 */ /* 0x000fe20000400000 */
[----:B01----:R-:W-:Y:S06]  /*0220*/  @!P0 BRA `(.L_x_1) ;  /* 0x0000000000f08947 */ /* 0x003fec0003800000 */
[----:B------:R-:W-:Y:S01]  /*0230*/  BSSY.RECONVERGENT B3, `(.L_x_2) ;  /* 0x000003a000037945 */ /* 0x000fe20003800200 */
[----:B------:R-:W-:Y:S01]  /*0240*/  IMAD.IADD R17, R13, 0x1, R17 ;  /* 0x000000010d117824 */ /* 0x000fe200078e0211 */
[----:B------:R-:W-:Y:S01]  /*0250*/  IADD3 R19, PT, PT, R4, 0x1, R16 ;  /* 0x0000000104137810 */ /* 0x000fe20007ffe010 */
[----:B------:R-:W-:Y:S02]  /*0260*/  IMAD.MOV R18, RZ, RZ, -R0 ;  /* 0x000000ffff127224 */ /* 0x000fe400078e0a00 */
[----:B------:R-:W-:-:S07]  /*0270*/  IMAD.MOV.U32 R20, RZ, RZ, R4 ;  /* 0x000000ffff147224 */ /* 0x000fce00078e0004 */
.L_x_7:
[----:B------:R-:W-:Y:S02]  /*0280*/  IMAD.MOV.U32 R2, RZ, RZ, R12 ;  /* 0x000000ffff027224 */ /* 0x000fe400078e000c */
[----:B------:R-:W-:Y:S02]  /*0290*/  IMAD.MOV.U32 R3, RZ, RZ, R17 ;  /* 0x000000ffff037224 */ /* 0x000fe400078e0011 */
[----:B------:R-:W-:-:S05]  /*02a0*/  IMAD.WIDE R2, R11, 0x18, R2 ;  /* 0x000000180b027825 */ /* 0x000fca00078e0202 */
[----:B-1----:R-:W2:Y:S01]  /*02b0*/  LDG.E R0, desc[UR6][R2.64+0x8] ;  /* 0x0000080602007981 */ /* 0x002ea2000c1e1900 */
[C---:B0-----:R-:W-:Y:S01]  /*02c0*/  IADD3 R14, P1, PT, R19.reuse, UR4, RZ ;  /* 0x00000004130e7c10 */ /* 0x041fe2000ff3e0ff */
[----:B------:R-:W-:Y:S01]  /*02d0*/  BSSY.RECONVERGENT B4, `(.L_x_3) ;  /* 0x000002b000047945 */ /* 0x000fe20003800200 */
[----:B------:R-:W-:Y:S02]  /*02e0*/  IADD3 R18, PT, PT, R18, 0x1, RZ ;  /* 0x0000000112127810 */ /* 0x000fe40007ffe0ff */
[----:B------:R-:W-:Y:S02]  /*02f0*/  LEA.HI.X.SX32 R15, R19, UR5, 0x1, P1 ;  /* 0x00000005130f7c11 */ /* 0x000fe400088f0eff */
[----:B------:R-:W-:Y:S02]  /*0300*/  ISETP.NE.AND P5, PT, R18, RZ, PT ;  /* 0x000000ff1200720c */ /* 0x000fe40003fa5270 */
[----:B--2--5:R-:W-:-:S13]  /*0310*/  FSETP.NEU.AND P0, PT, R9, R0, PT ;  /* 0x000000000900720b */ /* 0x024fda0003f0d000 */
[----:B------:R0:W-:Y:S01]  /*0320*/  @P0 STG.E.U8 desc[UR6][R14.64], RZ ;  /* 0x000000ff0e000986 */ /* 0x0001e2000c101106 */
[----:B------:R-:W-:Y:S05]  /*0330*/  @P0 BRA `(.L_x_4) ;  /* 0x0000000000900947 */ /* 0x000fea0003800000 */
[----:B------:R-:W2:Y:S04]  /*0340*/  LDG.E R0, desc[UR6][R2.64] ;  /* 0x0000000602007981 */ /* 0x000ea8000c1e1900 */
[----:B------:R-:W3:Y:S04]  /*0350*/  LDG.E R21, desc[UR6][R2.64+-0x4] ;  /* 0xfffffc0602157981 */ /* 0x000ee8000c1e1900 */
[----:B------:R-:W4:Y:S04]  /*0360*/  LDG.E R23, desc[UR6][R2.64+-0x8] ;  /* 0xfffff80602177981 */ /* 0x000f28000c1e1900 */
[----:B------:R-:W5:Y:S01]  /*0370*/  LDG.E R22, desc[UR6][R2.64+-0xc] ;  /* 0xfffff40602167981 */ /* 0x000f62000c1e1900 */
[----:B------:R-:W-:Y:S01]  /*0380*/  BSSY.RECONVERGENT B5, `(.L_x_5) ;  /* 0x000001a000057945 */ /* 0x000fe20003800200 */
[----:B--2---:R-:W-:-:S02]  /*0390*/  FMNMX R26, R7, R0, PT ;  /* 0x00000000071a7209 */ /* 0x004fc40003800000 */
[----:B---3--:R-:W-:Y:S02]  /*03a0*/  FMNMX R27, R8, R21, PT ;  /* 0x00000015081b7209 */ /* 0x008fe40003800000 */
[----:B----4-:R-:W-:Y:S01]  /*03b0*/  FMNMX R25, R6, R23, !PT ;  /* 0x0000001706197209 */ /* 0x010fe20007800000 */
[----:B------:R-:W-:Y:S01]  /*03c0*/  FADD R0, R0, -R23 ;  /* 0x8000001700007221 */ /* 0x000fe20000000000 */
[----:B-----5:R-:W-:-:S03]  /*03d0*/  FMNMX R24, R5, R22, !PT ;  /* 0x0000001605187209 */ /* 0x020fc60007800000 */
[----:B------:R-:W-:Y:S01]  /*03e0*/  FADD R25, -R25, R26 ;  /* 0x0000001a19197221 */ /* 0x000fe20000000100 */
[----:B------:R-:W-:Y:S01]  /*03f0*/  FADD R21, R21, -R22 ;  /* 0x8000001615157221 */ /* 0x000fe20000000000 */
[----:B------:R-:W-:-:S03]  /*0400*/  FADD R24, -R24, R27 ;  /* 0x0000001b18187221 */ /* 0x000fc60000000100 */
[----:B------:R-:W-:Y:S01]  /*0410*/  FMNMX R25, RZ, R25, !PT ;  /* 0x00000019ff197209 */ /* 0x000fe20007800000 */
[----:B------:R-:W-:Y:S01]  /*0420*/  FFMA R0, R21, R0, R10 ;  /* 0x0000000015007223 */ /* 0x000fe2000000000a */
[----:B------:R-:W-:-:S05]  /*0430*/  FMNMX R24, RZ, R24, !PT ;  /* 0x00000018ff187209 */ /* 0x000fca0007800000 */
[----:B------:R-:W-:-:S04]  /*0440*/  FMUL R3, R24, R25 ;  /* 0x0000001918037220 */ /* 0x000fc80000400000 */
[----:B------:R-:W-:-:S04]  /*0450*/  FADD R22, -R3, R0 ;  /* 0x0000000003167221 */ /* 0x000fc80000000100 */
[----:B------:R-:W1:Y:S01]  /*0460*/  MUFU.RCP R0, R22 ;  /* 0x0000001600007308 */ /* 0x000e620000001000 */
[----:B------:R-:W-:-:S07]  /*0470*/  FSETP.GTU.AND P3, PT, R22, RZ, PT ;  /* 0x000000ff1600720b */ /* 0x000fce0003f6c000 */
[----:B------:R-:W2:Y:S01]  /*0480*/  FCHK P0, R3, R22 ;  /* 0x0000001603007302 */ /* 0x000ea20000000000 */
[----:B-1----:R-:W-:-:S04]  /*0490*/  FFMA R21, -R22, R0, 1 ;  /* 0x3f80000016157423 */ /* 0x002fc80000000100 */
[----:B------:R-:W-:-:S04]  /*04a0*/  FFMA R0, R0, R21, R0 ;  /* 0x0000001500007223 */ /* 0x000fc80000000000 */
[----:B------:R-:W-:-:S04]  /*04b0*/  FFMA R21, R3, R0, RZ ;  /* 0x0000000003157223 */ /* 0x000fc800000000ff */
[----:B------:R-:W-:-:S04]  /*04c0*/  FFMA R2, -R22, R21, R3 ;  /* 0x0000001516027223 */ /* 0x000fc80000000103 */
[----:B------:R-:W-:Y:S01]  /*04d0*/  FFMA R0, R0, R2, R21 ;  /* 0x0000000200007223 */ /* 0x000fe20000000015 */
[----:B--2---:R-:W-:Y:S06]  /*04e0*/  @!P0 BRA `(.L_x_6) ;  /* 0x00000000000c8947 */ /* 0x004fec0003800000 */
[----:B------:R-:W-:Y:S01]  /*04f0*/  IMAD.MOV.U32 R0, RZ, RZ, R22 ;  /* 0x000000ffff007224 */ /* 0x000fe200078e0016 */
[----:B------:R-:W-:-:S07]  /*0500*/  MOV R2, 0x520 ;  /* 0x0000052000027802 */ /* 0x000fce0000000f00 */
[----:B0-----:R-:W-:Y:S05]  /*0510*/  CALL.REL.NOINC `($__internal_0_$__cuda_sm3x_div_rn_noftz_f32_slowpath) ;  /* 0x0000000c00487944 */ /* 0x001fea0003c00000 */
.L_x_6:
[----:B------:R-:W-:Y:S05]  /*0520*/  BSYNC.RECONVERGENT B5 ;  /* 0x0000000000057941 */ /* 0x000fea0003800200 */
.L_x_5:
[----:B------:R-:W-:-:S04]  /*0530*/  FSEL R0, R0, RZ, P3 ;  /* 0x000000ff00007208 */ /* 0x000fc80001800000 */
[----:B------:R-:W-:Y:S01]  /*0540*/  FSETP.GT.AND P0, PT, R0, UR9, PT ;  /* 0x0000000900007c0b */ /* 0x000fe2000bf04000 */
[----:B------:R-:W-:-:S12]  /*0550*/  IMAD.MOV.U32 R0, RZ, RZ, 0x1 ;  /* 0x00000001ff007424 */ /* 0x000fd800078e00ff */
[----:B------:R1:W-:Y:S04]  /*0560*/  @!P0 STG.E.U8 desc[UR6][R14.64], RZ ;  /* 0x000000ff0e008986 */ /* 0x0003e8000c101106 */
[----:B------:R1:W-:Y:S02]  /*0570*/  @P0 STG.E.U8 desc[UR6][R14.64], R0 ;  /* 0x000000000e000986 */ /* 0x0003e4000c101106 */
.L_x_4:
[----:B------:R-:W-:Y:S05]  /*0580*/  BSYNC.RECONVERGENT B4 ;  /* 0x0000000000047941 */ /* 0x000fea0003800200 */
.L_x_3:
[----:B------:R-:W-:Y:S02]  /*0590*/  VIADD R11, R11, 0x1 ;  /* 0x000000010b0b7836 */ /* 0x000fe40000000000 */
[----:B------:R-:W-:Y:S02]  /*05a0*/  VIADD R20, R20, 0x1 ;  /* 0x0000000114147836 */ /* 0x000fe40000000000 */
[----:B------:R-:W-:Y:S01]  /*05b0*/  VIADD R19, R19, 0x1 ;  /* 0x0000000113137836 */ /* 0x000fe20000000000 */
[----:B------:R-:W-:Y:S06]  /*05c0*/  @P5 BRA `(.L_x_7) ;  /* 0xfffffffc002c5947 */ /* 0x000fec000383ffff */
[----:B------:R-:W-:Y:S05]  /*05d0*/  BSYNC.RECONVERGENT B3 ;  /* 0x0000000000037941 */ /* 0x000fea0003800200 */
.L_x_2:
[----:B------:R-:W-:-:S07]  /*05e0*/  VIADD R11, R20, 0x1 ;  /* 0x00000001140b7836 */ /* 0x000fce0000000000 */
.L_x_1:
[----:B------:R-:W-:Y:S05]  /*05f0*/  BSYNC.RECONVERGENT B2 ;  /* 0x0000000000027941 */ /* 0x000fea0003800200 */
.L_x_0:
[----:B------:R-:W2:Y:S02]  /*0600*/  LDC R3, c[0x0][0x388] ;  /* 0x0000e200ff037b82 */ /* 0x000ea40000000800 */
[----:B--2---:R-:W-:-:S04]  /*0610*/  IADD3 R4, PT, PT, -R4, -0x2, R3 ;  /* 0xfffffffe04047810 */ /* 0x004fc80007ffe103 */
[----:B------:R-:W-:-:S13]  /*0620*/  ISETP.GE.U32.AND P0, PT, R4, 0x3, PT ;  /* 0x000000030400780c */ /* 0x000fda0003f06070 */
[----:B------:R-:W-:Y:S05]  /*0630*/  @!P0 EXIT ;  /* 0x000000000000894d */ /* 0x000fea0003800000 */
[----:B------:R-:W2:Y:S01]  /*0640*/  LDCU.64 UR8, c[0x0][0x390] ;  /* 0x00007200ff0877ac */ /* 0x000ea20008000a00 */
[----:B------:R-:W3:Y:S01]  /*0650*/  LDCU.64 UR4, c[0x0][0x380] ;  /* 0x00007000ff0477ac */ /* 0x000ee20008000a00 */
[----:B------:R-:W4:Y:S01]  /*0660*/  LDCU UR12, c[0x0][0x38c] ;  /* 0x00007180ff0c77ac */ /* 0x000f220008000800 */
[----:B------:R-:W0:Y:S01]  /*0670*/  LDCU UR13, c[0x0][0x388] ;  /* 0x00007100ff0d77ac */ /* 0x000e220008000800 */
[----:B------:R-:W0:Y:S01]  /*0680*/  LDCU.64 UR10, c[0x0][0x390] ;  /* 0x00007200ff0a77ac */ /* 0x000e220008000a00 */
[----:B--2---:R-:W-:Y:S01]  /*0690*/  IADD3 R12, P0, PT, R16, UR8, RZ ;  /* 0x00000008100c7c10 */ /* 0x004fe2000ff1e0ff */
[----:B---3--:R-:W-:-:S03]  /*06a0*/  UIADD3 UR4, UP0, UPT, UR4, 0x30, URZ ;  /* 0x0000003004047890 */ /* 0x008fc6000ff1e0ff */
[----:B------:R-:W-:Y:S01]  /*06b0*/  LEA.HI.X.SX32 R4, R16, UR9, 0x1, P0 ;  /* 0x0000000910047c11 */ /* 0x000fe200080f0eff */
[----:B------:R-:W-:Y:S01]  /*06c0*/  IMAD.IADD R16, R11, 0x1, R16 ;  /* 0x000000010b107824 */ /* 0x000fe200078e0210 */
[----:B0---4-:R-:W-:-:S12]  /*06d0*/  UIADD3.X UR5, UPT, UPT, URZ, UR5, URZ, UP0, !UPT ;  /* 0x00000005ff057290 */ /* 0x011fd800087fe4ff */
.L_x_25:
[----:B------:R-:W-:Y:S01]  /*06e0*/  MOV R18, UR4 ;  /* 0x0000000400127c02 */ /* 0x000fe20008000f00 */
[----:B------:R-:W-:-:S04]  /*06f0*/  IMAD.U32 R19, RZ, RZ, UR5 ;  /* 0x00000005ff137e24 */ /* 0x000fc8000f8e00ff */
[----:B------:R-:W-:-:S05]  /*0700*/  IMAD.WIDE R18, R11, 0x18, R18 ;  /* 0x000000180b127825 */ /* 0x000fca00078e0212 */
[----:B-123--:R-:W2:Y:S01]  /*0710*/  LDG.E R0, desc[UR6][R18.64+-0x1c] ;  /* 0xffffe40612007981 */ /* 0x00eea2000c1e1900 */
[C---:B0-----:R-:W-:Y:S01]  /*0720*/  IADD3 R14, P1, PT, R16.reuse, UR10, RZ ;  /* 0x0000000a100e7c10 */ /* 0x041fe2000ff3e0ff */
[----:B------:R-:W-:Y:S01]  /*0730*/  BSSY.RECONVERGENT B2, `(.L_x_8) ;  /* 0x000002b000027945 */ /* 0x000fe20003800200 */
[----:B------:R-:W-:Y:S02]  /*0740*/  SHF.R.S32.HI R13, RZ, 0x1f, R11 ;  /* 0x0000001fff0d7819 */ /* 0x000fe4000001140b */
[----:B------:R-:W-:Y:S02]  /*0750*/  LEA.HI.X.SX32 R15, R16, UR11, 0x1, P1 ;  /* 0x0000000b100f7c11 */ /* 0x000fe400088f0eff */
[----:B--2--5:R-:W-:-:S13]  /*0760*/  FSETP.NEU.AND P0, PT, R9, R0, PT ;  /* 0x000000000900720b */ /* 0x024fda0003f0d000 */
[----:B------:R-:W-:Y:S05]  /*0770*/  @P0 BRA `(.L_x_9) ;  /* 0x0000000000940947 */ /* 0x000fea0003800000 */
[----:B------:R-:W2:Y:S04]  /*0780*/  LDG.E R3, desc[UR6][R18.64+-0x28] ;  /* 0xffffd80612037981 */ /* 0x000ea8000c1e1900 */
[----:B------:R-:W3:Y:S04]  /*0790*/  LDG.E R2, desc[UR6][R18.64+-0x30] ;  /* 0xffffd00612027981 */ /* 0x000ee8000c1e1900 */
[----:B------:R-:W4:Y:S04]  /*07a0*/  LDG.E R0, desc[UR6][R18.64+-0x24] ;  /* 0xffffdc0612007981 */ /* 0x000f28000c1e1900 */
[----:B------:R-:W5:Y:S01]  /*07b0*/  LDG.E R17, desc[UR6][R18.64+-0x2c] ;  /* 0xffffd40612117981 */ /* 0x000f62000c1e1900 */
[----:B------:R-:W-:Y:S01]  /*07c0*/  BSSY.RECONVERGENT B3, `(.L_x_10) ;  /* 0x000001a000037945 */ /* 0x000fe20003800200 */
[----:B--2---:R-:W-:-:S02]  /*07d0*/  FMNMX R23, R8, R3, PT ;  /* 0x0000000308177209 */ /* 0x004fc40003800000 */
[----:B---3--:R-:W-:Y:S02]  /*07e0*/  FMNMX R20, R5, R2, !PT ;  /* 0x0000000205147209 */ /* 0x008fe40007800000 */
[----:B----4-:R-:W-:-:S03]  /*07f0*/  FMNMX R22, R7, R0, PT ;  /* 0x0000000007167209 */ /* 0x010fc60003800000 */
[----:B------:R-:W-:Y:S01]  /*0800*/  FADD R20, -R20, R23 ;  /* 0x0000001714147221 */ /* 0x000fe20000000100 */
[----:B------:R-:W-:Y:S01]  /*0810*/  FADD R23, R3, -R2 ;  /* 0x8000000203177221 */ /* 0x000fe20000000000 */
[----:B-----5:R-:W-:Y:S01]  /*0820*/  FMNMX R21, R6, R17, !PT ;  /* 0x0000001106157209 */ /* 0x020fe20007800000 */
[----:B------:R-:W-:Y:S02]  /*0830*/  FADD R17, R0, -R17 ;  /* 0x8000001100117221 */ /* 0x000fe40000000000 */
[----:B------:R-:W-:Y:S02]  /*0840*/  FMNMX R3, RZ, R20, !PT ;  /* 0x00000014ff037209 */ /* 0x000fe40007800000 */
[----:B------:R-:W-:Y:S01]  /*0850*/  FADD R21, -R21, R22 ;  /* 0x0000001615157221 */ /* 0x000fe20000000100 */
[----:B------:R-:W-:-:S04]  /*0860*/  FFMA R2, R23, R17, R10 ;  /* 0x0000001117027223 */ /* 0x000fc8000000000a */
[----:B------:R-:W-:-:S05]  /*0870*/  FMNMX R0, RZ, R21, !PT ;  /* 0x00000015ff007209 */ /* 0x000fca0007800000 */
[----:B------:R-:W-:-:S04]  /*0880*/  FMUL R3, R3, R0 ;  /* 0x0000000003037220 */ /* 0x000fc80000400000 */
[----:B------:R-:W-:-:S04]  /*0890*/  FADD R20, -R3, R2 ;  /* 0x0000000203147221 */ /* 0x000fc80000000100 */
[----:B------:R-:W0:Y:S01]  /*08a0*/  MUFU.RCP R0, R20 ;  /* 0x0000001400007308 */ /* 0x000e220000001000 */
[----:B------:R-:W-:-:S07]  /*08b0*/  FSETP.GTU.AND P3, PT, R20, RZ, PT ;  /* 0x000000ff1400720b */ /* 0x000fce0003f6c000 */
[----:B------:R-:W1:Y:S01]  /*08c0*/  FCHK P0, R3, R20 ;  /* 0x0000001403007302 */ /* 0x000e620000000000 */
[----:B0-----:R-:W-:-:S04]  /*08d0*/  FFMA R17, -R20, R0, 1 ;  /* 0x3f80000014117423 */ /* 0x001fc80000000100 */
[----:B------:R-:W-:-:S04]  /*08e0*/  FFMA R0, R0, R17, R0 ;  /* 0x0000001100007223 */ /* 0x000fc80000000000 */
[----:B------:R-:W-:-:S04]  /*08f0*/  FFMA R17, R3, R0, RZ ;  /* 0x0000000003117223 */ /* 0x000fc800000000ff */
[----:B------:R-:W-:-:S04]  /*0900*/  FFMA R2, -R20, R17, R3 ;  /* 0x0000001114027223 */ /* 0x000fc80000000103 */
[----:B------:R-:W-:Y:S01]  /*0910*/  FFMA R0, R0, R2, R17 ;  /* 0x0000000200007223 */ /* 0x000fe20000000011 */
[----:B-1----:R-:W-:Y:S06]  /*0920*/  @!P0 BRA `(.L_x_11) ;  /* 0x00000000000c8947 */ /* 0x002fec0003800000 */
[----:B------:R-:W-:Y:S01]  /*0930*/  IMAD.MOV.U32 R0, RZ, RZ, R20 ;  /* 0x000000ffff007224 */ /* 0x000fe200078e0014 */
[----:B------:R-:W-:-:S07]  /*0940*/  MOV R2, 0x960 ;  /* 0x0000096000027802 */ /* 0x000fce0000000f00 */
[----:B------:R-:W-:Y:S05]  /*0950*/  CALL.REL.NOINC `($__internal_0_$__cuda_sm3x_div_rn_noftz_f32_slowpath) ;  /* 0x0000000800387944 */ /* 0x000fea0003c00000 */
.L_x_11:
[----:B------:R-:W-:Y:S05]  /*0960*/  BSYNC.RECONVERGENT B3 ;  /* 0x0000000000037941 */ /* 0x000fea0003800200 */
.L_x_10:
[----:B------:R-:W-:-:S04]  /*0970*/  FSEL R0, R0, RZ, P3 ;  /* 0x000000ff00007208 */ /* 0x000fc80001800000 */
[----:B------:R-:W-:Y:S01]  /*0980*/  FSETP.GT.AND P0, PT, R0, UR12, PT ;  /* 0x0000000c00007c0b */ /* 0x000fe2000bf04000 */
[----:B------:R-:W-:-:S12]  /*0990*/  IMAD.MOV.U32 R0, RZ, RZ, 0x1 ;  /* 0x00000001ff007424 */ /* 0x000fd800078e00ff */
[----:B------:R0:W-:Y:S04]  /*09a0*/  @P0 STG.E.U8 desc[UR6][R14.64], R0 ;  /* 0x000000000e000986 */ /* 0x0001e8000c101106 */
[----:B------:R0:W-:Y:S01]  /*09b0*/  @!P0 STG.E.U8 desc[UR6][R14.64], RZ ;  /* 0x000000ff0e008986 */ /* 0x0001e2000c101106 */
[----:B------:R-:W-:Y:S05]  /*09c0*/  BRA `(.L_x_12) ;  /* 0x0000000000047947 */ /* 0x000fea0003800000 */
.L_x_9:
[----:B------:R1:W-:Y:S02]  /*09d0*/  STG.E.U8 desc[UR6][R14.64], RZ ;  /* 0x000000ff0e007986 */ /* 0x0003e4000c101106 */
.L_x_12:
[----:B------:R-:W-:Y:S05]  /*09e0*/  BSYNC.RECONVERGENT B2 ;  /* 0x0000000000027941 */ /* 0x000fea0003800200 */
.L_x_8:
[----:B0-----:R-:W2:Y:S01]  /*09f0*/  LDG.E R0, desc[UR6][R18.64+-0x4] ;  /* 0xfffffc0612007981 */ /* 0x001ea2000c1e1900 */
[----:B-1----:R-:W-:Y:S01]  /*0a00*/  IADD3 R14, P1, PT, R11, R12, RZ ;  /* 0x0000000c0b0e7210 */ /* 0x002fe20007f3e0ff */
[----:B------:R-:W-:Y:S04]  /*0a10*/  BSSY.RECONVERGENT B2, `(.L_x_13) ;  /* 0x0000029000027945 */ /* 0x000fe80003800200 */
[----:B------:R-:W-:Y:S01]  /*0a20*/  IMAD.X R15, R13, 0x1, R4, P1 ;  /* 0x000000010d0f7824 */ /* 0x000fe200008e0604 */
[----:B--2---:R-:W-:-:S13]  /*0a30*/  FSETP.NEU.AND P0, PT, R9, R0, PT ;  /* 0x000000000900720b */ /* 0x004fda0003f0d000 */
        /* <DEDUP_REMOVED lines=11> */
[----:B-----5:R-:W-:Y:S01]  /*0af0*/  FMNMX R20, R6, R13, !PT ;  /* 0x0000000d06147209 */ /* 0x020fe20007800000 */
[----:B------:R-:W-:-:S04]  /*0b00*/  FADD R0, R0, -R13 ;  /* 0x8000000d00007221 */ /* 0x000fc80000000000 */
[----:B------:R-:W-:Y:S01]  /*0b10*/  FADD R20, -R20, R21 ;  /* 0x0000001514147221 */ /* 0x000fe20000000100 */
[----:B------:R-:W-:Y:S01]  /*0b20*/  FADD R21, R3, -R2 ;  /* 0x8000000203157221 */ /* 0x000fe20000000000 */
[----:B------:R-:W-:-:S03]  /*0b30*/  FMNMX R3, RZ, R17, !PT ;  /* 0x00000011ff037209 */ /* 0x000fc60007800000 */
[----:B------:R-:W-:Y:S01]  /*0b40*/  FMNMX R20, RZ, R20, !PT ;  /* 0x00000014ff147209 */ /* 0x000fe20007800000 */
[----:B------:R-:W-:-:S04]  /*0b50*/  FFMA R0, R21, R0, R10 ;  /* 0x0000000015007223 */ /* 0x000fc8000000000a */
        /* <DEDUP_REMOVED lines=14> */
.L_x_16:
[----:B------:R-:W-:Y:S05]  /*0c40*/  BSYNC.RECONVERGENT B3 ;  /* 0x0000000000037941 */ /* 0x000fea0003800200 */
.L_x_15:
[----:B------:R-:W-:-:S04]  /*0c50*/  FSEL R0, R0, RZ, P3 ;  /* 0x000000ff00007208 */ /* 0x000fc80001800000 */
[----:B------:R-:W-:Y:S01]  /*0c60*/  FSETP.GT.AND P0, PT, R0, UR12, PT ;  /* 0x0000000c00007c0b */ /* 0x000fe2000bf04000 */
[----:B------:R-:W-:-:S12]  /*0c70*/  IMAD.MOV.U32 R0, RZ, RZ, 0x1 ;  /* 0x00000001ff007424 */ /* 0x000fd800078e00ff */
[----:B------:R1:W-:Y:S04]  /*0c80*/  @!P0 STG.E.U8 desc[UR6][R14.64+0x1], RZ ;  /* 0x000001ff0e008986 */ /* 0x0003e8000c101106 */
[----:B------:R1:W-:Y:S02]  /*0c90*/  @P0 STG.E.U8 desc[UR6][R14.64+0x1], R0 ;  /* 0x000001000e000986 */ /* 0x0003e4000c101106 */
.L_x_14:
[----:B------:R-:W-:Y:S05]  /*0ca0*/  BSYNC.RECONVERGENT B2 ;  /* 0x0000000000027941 */ /* 0x000fea0003800200 */
.L_x_13:
[----:B-1----:R-:W2:Y:S01]  /*0cb0*/  LDG.E R0, desc[UR6][R18.64+0x14] ;  /* 0x0000140612007981 */ /* 0x002ea2000c1e1900 */
[----:B------:R-:W-:Y:S01]  /*0cc0*/  BSSY.RECONVERGENT B2, `(.L_x_17) ;  /* 0x0000028000027945 */ /* 0x000fe20003800200 */
        /* <DEDUP_REMOVED lines=21> */
[----:B------:R-:W2:Y:S01]  /*0e20*/  MUFU.RCP R0, R20 ;  /* 0x0000001400007308 */ /* 0x000ea20000001000 */
[----:B------:R-:W-:-:S07]  /*0e30*/  FSETP.GTU.AND P3, PT, R20, RZ, PT ;  /* 0x000000ff1400720b */ /* 0x000fce0003f6c000 */
[----:B------:R-:W3:Y:S01]  /*0e40*/  FCHK P0, R3, R20 ;  /* 0x0000001403007302 */ /* 0x000ee20000000000 */
[----:B--2---:R-:W-:-:S04]  /*0e50*/  FFMA R13, -R20, R0, 1 ;  /* 0x3f800000140d7423 */ /* 0x004fc80000000100 */
[----:B------:R-:W-:-:S04]  /*0e60*/  FFMA R0, R0, R13, R0 ;  /* 0x0000000d00007223 */ /* 0x000fc80000000000 */
[----:B------:R-:W-:-:S04]  /*0e70*/  FFMA R13, R3, R0, RZ ;  /* 0x00000000030d7223 */ /* 0x000fc800000000ff */
[----:B------:R-:W-:-:S04]  /*0e80*/  FFMA R2, -R20, R13, R3 ;  /* 0x0000000d14027223 */ /* 0x000fc80000000103 */
[----:B------:R-:W-:Y:S01]  /*0e90*/  FFMA R0, R0, R2, R13 ;  /* 0x0000000200007223 */ /* 0x000fe2000000000d */
[----:B---3--:R-:W-:Y:S06]  /*0ea0*/  @!P0 BRA `(.L_x_20) ;  /* 0x00000000000c8947 */ /* 0x008fec0003800000 */
[----:B------:R-:W-:Y:S01]  /*0eb0*/  IMAD.MOV.U32 R0, RZ, RZ, R20 ;  /* 0x000000ffff007224 */ /* 0x000fe200078e0014 */
[----:B------:R-:W-:-:S07]  /*0ec0*/  MOV R2, 0xee0 ;  /* 0x00000ee000027802 */ /* 0x000fce0000000f00 */
[----:B01----:R-:W-:Y:S05]  /*0ed0*/  CALL.REL.NOINC `($__internal_0_$__cuda_sm3x_div_rn_noftz_f32_slowpath) ;  /* 0x0000000000d87944 */ /* 0x003fea0003c00000 */
.L_x_20:
[----:B------:R-:W-:Y:S05]  /*0ee0*/  BSYNC.RECONVERGENT B3 ;  /* 0x0000000000037941 */ /* 0x000fea0003800200 */
.L_x_19:
[----:B------:R-:W-:-:S04]  /*0ef0*/  FSEL R0, R0, RZ, P3 ;  /* 0x000000ff00007208 */ /* 0x000fc80001800000 */
[----:B------:R-:W-:Y:S01]  /*0f00*/  FSETP.GT.AND P0, PT, R0, UR12, PT ;  /* 0x0000000c00007c0b */ /* 0x000fe2000bf04000 */
[----:B------:R-:W-:-:S12]  /*0f10*/  HFMA2 R0, -RZ, RZ, 0, 5.9604644775390625e-08 ;  /* 0x00000001ff007431 */ /* 0x000fd800000001ff */
[----:B------:R2:W-:Y:S04]  /*0f20*/  @!P0 STG.E.U8 desc[UR6][R14.64+0x2], RZ ;  /* 0x000002ff0e008986 */ /* 0x0005e8000c101106 */
[----:B------:R2:W-:Y:S02]  /*0f30*/  @P0 STG.E.U8 desc[UR6][R14.64+0x2], R0 ;  /* 0x000002000e000986 */ /* 0x0005e4000c101106 */
.L_x_18:
[----:B------:R-:W-:Y:S05]  /*0f40*/  BSYNC.RECONVERGENT B2 ;  /* 0x0000000000027941 */ /* 0x000fea0003800200 */
.L_x_17:
[----:B--2---:R-:W2:Y:S01]  /*0f50*/  LDG.E R0, desc[UR6][R18.64+0x2c] ;  /* 0x00002c0612007981 */ /* 0x004ea2000c1e1900 */
[----:B------:R-:W-:Y:S01]  /*0f60*/  BSSY.RECONVERGENT B2, `(.L_x_21) ;  /* 0x0000028000027945 */ /* 0x000fe20003800200 */
[----:B--2---:R-:W-:-:S13]  /*0f70*/  FSETP.NEU.AND P0, PT, R9, R0, PT ;  /* 0x000000000900720b */ /* 0x004fda0003f0d000 */
[----:B------:R2:W-:Y:S01]  /*0f80*/  @P0 STG.E.U8 desc[UR6][R14.64+0x3], RZ ;  /* 0x000003ff0e000986 */ /* 0x0005e2000c101106 */
[----:B------:R-:W-:Y:S05]  /*0f90*/  @P0 BRA `(.L_x_22) ;  /* 0x0000000000900947 */ /* 0x000fea0003800000 */
[----:B------:R-:W3:Y:S04]  /*0fa0*/  LDG.E R0, desc[UR6][R18.64+0x24] ;  /* 0x0000240612007981 */ /* 0x000ee8000c1e1900 */
[----:B------:R-:W4:Y:S04]  /*0fb0*/  LDG.E R3, desc[UR6][R18.64+0x20] ;  /* 0x0000200612037981 */ /* 0x000f28000c1e1900 */
[----:B------:R-:W5:Y:S04]  /*0fc0*/  LDG.E R13, desc[UR6][R18.64+0x1c] ;  /* 0x00001c06120d7981 */ /* 0x000f68000c1e1900 */
[----:B------:R-:W2:Y:S01]  /*0fd0*/  LDG.E R2, desc[UR6][R18.64+0x18] ;  /* 0x0000180612027981 */ /* 0x000ea2000c1e1900 */
[----:B------:R-:W-:Y:S01]  /*0fe0*/  BSSY.RECONVERGENT B3, `(.L_x_23) ;  /* 0x000001a000037945 */ /* 0x000fe20003800200 */
[----:B---3--:R-:W-:-:S02]  /*0ff0*/  FMNMX R21, R7, R0, PT ;  /* 0x0000000007157209 */ /* 0x008fc40003800000 */
[----:B----4-:R-:W-:Y:S02]  /*1000*/  FMNMX R22, R8, R3, PT ;  /* 0x0000000308167209 */ /* 0x010fe40003800000 */
[----:B-----5:R-:W-:Y:S01]  /*1010*/  FMNMX R20, R6, R13, !PT ;  /* 0x0000000d06147209 */ /* 0x020fe20007800000 */
[----:B------:R-:W-:Y:S01]  /*1020*/  FADD R0, R0, -R13 ;  /* 0x8000000d00007221 */ /* 0x000fe20000000000 */
[----:B--2---:R-:W-:-:S03]  /*1030*/  FMNMX R17, R5, R2, !PT ;  /* 0x0000000205117209 */ /* 0x004fc60007800000 */
        /* <DEDUP_REMOVED lines=20> */
.L_x_24:
[----:B------:R-:W-:Y:S05]  /*1180*/  BSYNC.RECONVERGENT B3 ;  /* 0x0000000000037941 */ /* 0x000fea0003800200 */
.L_x_23:
[----:B------:R-:W-:-:S04]  /*1190*/  FSEL R0, R0, RZ, P3 ;  /* 0x000000ff00007208 */ /* 0x000fc80001800000 */
[----:B------:R-:W-:Y:S01]  /*11a0*/  FSETP.GT.AND P0, PT, R0, UR12, PT ;  /* 0x0000000c00007c0b */ /* 0x000fe2000bf04000 */
[----:B------:R-:W-:-:S12]  /*11b0*/  IMAD.MOV.U32 R0, RZ, RZ, 0x1 ;  /* 0x00000001ff007424 */ /* 0x000fd800078e00ff */
[----:B------:R3:W-:Y:S04]  /*11c0*/  @!P0 STG.E.U8 desc[UR6][R14.64+0x3], RZ ;  /* 0x000003ff0e008986 */ /* 0x0007e8000c101106 */
[----:B------:R3:W-:Y:S02]  /*11d0*/  @P0 STG.E.U8 desc[UR6][R14.64+0x3], R0 ;  /* 0x000003000e000986 */ /* 0x0007e4000c101106 */
.L_x_22:
[----:B------:R-:W-:Y:S05]  /*11e0*/  BSYNC.RECONVERGENT B2 ;  /* 0x0000000000027941 */ /* 0x000fea0003800200 */
.L_x_21:
[----:B------:R-:W-:Y:S02]  /*11f0*/  VIADD R11, R11, 0x4 ;  /* 0x000000040b0b7836 */ /* 0x000fe40000000000 */
[----:B------:R-:W-:-:S03]  /*1200*/  VIADD R16, R16, 0x4 ;  /* 0x0000000410107836 */ /* 0x000fc60000000000 */
[----:B------:R-:W-:-:S13]  /*1210*/  ISETP.GE.AND P0, PT, R11, UR13, PT ;  /* 0x0000000d0b007c0c */ /* 0x000fda000bf06270 */
[----:B------:R-:W-:Y:S05]  /*1220*/  @!P0 BRA `(.L_x_25) ;  /* 0xfffffff4002c8947 */ /* 0x000fea000383ffff */
[----:B------:R-:W-:Y:S05]  /*1230*/  EXIT ;  /* 0x000000000000794d */ /* 0x000fea0003800000 */
        .weak           $__internal_0_$__cuda_sm3x_div_rn_noftz_f32_slowpath
        .type           $__internal_0_$__cuda_sm3x_div_rn_noftz_f32_slowpath,@function
        .size           $__internal_0_$__cuda_sm3x_div_rn_noftz_f32_slowpath,(.L_x_38 - $__internal_0_$__cuda_sm3x_div_rn_noftz_f32_slowpath)
$__internal_0_$__cuda_sm3x_div_rn_noftz_f32_slowpath:
[----:B------:R-:W-:Y:S01]  /*1240*/  SHF.R.U32.HI R21, RZ, 0x17, R0 ;  /* 0x00000017ff157819 */ /* 0x000fe20000011600 */
[----:B------:R-:W-:Y:S01]  /*1250*/  BSSY.RECONVERGENT B0, `(.L_x_26) ;  /* 0x0000062000007945 */ /* 0x000fe20003800200 */
[----:B------:R-:W-:Y:S02]  /*1260*/  SHF.R.U32.HI R23, RZ, 0x17, R3 ;  /* 0x00000017ff177819 */ /* 0x000fe40000011603 */
[----:B------:R-:W-:Y:S02]  /*1270*/  LOP3.LUT R21, R21, 0xff, RZ, 0xc0, !PT ;  /* 0x000000ff15157812 */ /* 0x000fe400078ec0ff */
[----:B------:R-:W-:-:S03]  /*1280*/  LOP3.LUT R23, R23, 0xff, RZ, 0xc0, !PT ;  /* 0x000000ff17177812 */ /* 0x000fc600078ec0ff */
[----:B------:R-:W-:Y:S02]  /*1290*/  VIADD R24, R21, 0xffffffff ;  /* 0xffffffff15187836 */ /* 0x000fe40000000000 */
[----:B------:R-:W-:-:S03]  /*12a0*/  VIADD R25, R23, 0xffffffff ;  /* 0xffffffff17197836 */ /* 0x000fc60000000000 */
[----:B------:R-:W-:-:S04]  /*12b0*/  ISETP.GT.U32.AND P0, PT, R24, 0xfd, PT ;  /* 0x000000fd1800780c */ /* 0x000fc80003f04070 */
[----:B------:R-:W-:-:S13]  /*12c0*/  ISETP.GT.U32.OR P0, PT, R25, 0xfd, P0 ;  /* 0x000000fd1900780c */ /* 0x000fda0000704470 */
[----:B------:R-:W-:Y:S01]  /*12d0*/  @!P0 IMAD.MOV.U32 R22, RZ, RZ, RZ ;  /* 0x000000ffff168224 */ /* 0x000fe200078e00ff */
[----:B------:R-:W-:Y:S06]  /*12e0*/  @!P0 BRA `(.L_x_27) ;  /* 0x00000000005c8947 */ /* 0x000fec0003800000 */
[----:B------:R-:W-:Y:S02]  /*12f0*/  FSETP.GTU.FTZ.AND P0, PT, |R3|, +INF , PT ;  /* 0x7f8000000300780b */ /* 0x000fe40003f1c200 */
[----:B------:R-:W-:-:S04]  /*1300*/  FSETP.GTU.FTZ.AND P1, PT, |R0|, +INF , PT ;  /* 0x7f8000000000780b */ /* 0x000fc80003f3c200 */
[----:B------:R-:W-:-:S13]  /*1310*/  PLOP3.LUT P0, PT, P0, P1, PT, 0xf8, 0x8f ;  /* 0x00000000008f781c */ /* 0x000fda0000703f70 */
[----:B------:R-:W-:Y:S05]  /*1320*/  @P0 BRA `(.L_x_28) ;  /* 0x00000004004c0947 */ /* 0x000fea0003800000 */
[----:B------:R-:W-:-:S13]  /*1330*/  LOP3.LUT P0, RZ, R0, 0x7fffffff, R3, 0xc8, !PT ;  /* 0x7fffffff00ff7812 */ /* 0x000fda000780c803 */
[----:B------:R-:W-:Y:S05]  /*1340*/  @!P0 BRA `(.L_x_29) ;  /* 0x00000004003c8947 */ /* 0x000fea0003800000 */
[C---:B------:R-:W-:Y:S02]  /*1350*/  FSETP.NEU.FTZ.AND P1, PT, |R3|.reuse, +INF , PT ;  /* 0x7f8000000300780b */ /* 0x040fe40003f3d200 */
[----:B------:R-:W-:Y:S02]  /*1360*/  FSETP.NEU.FTZ.AND P0, PT, |R0|, +INF , PT ;  /* 0x7f8000000000780b */ /* 0x000fe40003f1d200 */
[----:B------:R-:W-:-:S11]  /*1370*/  FSETP.NEU.FTZ.AND P4, PT, |R3|, +INF , PT ;  /* 0x7f8000000300780b */ /* 0x000fd60003f9d200 */
[----:B------:R-:W-:Y:S05]  /*1380*/  @!P0 BRA !P1, `(.L_x_29) ;  /* 0x00000004002c8947 */ /* 0x000fea0004800000 */
[----:B------:R-:W-:-:S04]  /*1390*/  LOP3.LUT P1, RZ, R3, 0x7fffffff, RZ, 0xc0, !PT ;  /* 0x7fffffff03ff7812 */ /* 0x000fc8000782c0ff */
[----:B------:R-:W-:-:S13]  /*13a0*/  PLOP3.LUT P1, PT, P0, P1, PT, 0x2f, 0xf2 ;  /* 0x0000000000f2781c */ /* 0x000fda0000722577 */
[----:B------:R-:W-:Y:S05]  /*13b0*/  @P1 BRA `(.L_x_30) ;  /* 0x0000000400181947 */ /* 0x000fea0003800000 */
[----:B------:R-:W-:-:S04]  /*13c0*/  LOP3.LUT P0, RZ, R0, 0x7fffffff, RZ, 0xc0, !PT ;  /* 0x7fffffff00ff7812 */ /* 0x000fc8000780c0ff */
[----:B------:R-:W-:-:S13]  /*13d0*/  PLOP3.LUT P0, PT, P4, P0, PT, 0x2f, 0xf2 ;  /* 0x0000000000f2781c */ /* 0x000fda0002700577 */
[----:B------:R-:W-:Y:S05]  /*13e0*/  @P0 BRA `(.L_x_31) ;  /* 0x0000000400000947 */ /* 0x000fea0003800000 */
[----:B------:R-:W-:Y:S02]  /*13f0*/  ISETP.GE.AND P0, PT, R25, RZ, PT ;  /* 0x000000ff1900720c */ /* 0x000fe40003f06270 */
[----:B------:R-:W-:-:S11]  /*1400*/  ISETP.GE.AND P1, PT, R24, RZ, PT ;  /* 0x000000ff1800720c */ /* 0x000fd60003f26270 */
[----:B------:R-:W-:Y:S01]  /*1410*/  @P0 MOV R22, RZ ;  /* 0x000000ff00160202 */ /* 0x000fe20000000f00 */
[----:B------:R-:W-:Y:S02]  /*1420*/  @!P0 IMAD.MOV.U32 R22, RZ, RZ, -0x40 ;  /* 0xffffffc0ff168424 */ /* 0x000fe400078e00ff */
[----:B------:R-:W-:Y:S01]  /*1430*/  @!P0 FFMA R3, R3, 1.84467440737095516160e+19, RZ ;  /* 0x5f80000003038823 */ /* 0x000fe200000000ff */
[----:B------:R-:W-:Y:S01]  /*1440*/  @!P1 FFMA R0, R0, 1.84467440737095516160e+19, RZ ;  /* 0x5f80000000009823 */ /* 0x000fe200000000ff */
[----:B------:R-:W-:-:S07]  /*1450*/  @!P1 VIADD R22, R22, 0x40 ;  /* 0x0000004016169836 */ /* 0x000fce0000000000 */
.L_x_27:
[----:B------:R-:W-:Y:S01]  /*1460*/  LEA R27, R21, 0xc0800000, 0x17 ;  /* 0xc0800000151b7811 */ /* 0x000fe200078eb8ff */
[----:B------:R-:W-:Y:S01]  /*1470*/  VIADD R26, R23, 0xffffff81 ;  /* 0xffffff81171a7836 */ /* 0x000fe20000000000 */
[----:B------:R-:W-:Y:S03]  /*1480*/  BSSY.RECONVERGENT B1, `(.L_x_32) ;  /* 0x0000035000017945 */ /* 0x000fe60003800200 */
[----:B------:R-:W-:Y:S01]  /*1490*/  IMAD.IADD R27, R0, 0x1, -R27 ;  /* 0x00000001001b7824 */ /* 0x000fe200078e0a1b */
[C---:B------:R-:W-:Y:S01]  /*14a0*/  IADD3 R21, PT, PT, R26.reuse, 0x7f, -R21 ;  /* 0x0000007f1a157810 */ /* 0x040fe20007ffe815 */
[----:B------:R-:W-:Y:S02]  /*14b0*/  IMAD R0, R26, -0x800000, R3 ;  /* 0xff8000001a007824 */ /* 0x000fe400078e0203 */
[----:B------:R-:W0:Y:S01]  /*14c0*/  MUFU.RCP R24, R27 ;  /* 0x0000001b00187308 */ /* 0x000e220000001000 */
[----:B------:R-:W-:Y:S01]  /*14d0*/  FADD.FTZ R25, -R27, -RZ ;  /* 0x800000ff1b197221 */ /* 0x000fe20000010100 */
[----:B------:R-:W-:-:S03]  /*14e0*/  IMAD.IADD R21, R21, 0x1, R22 ;  /* 0x0000000115157824 */ /* 0x000fc600078e0216 */
[----:B0-----:R-:W-:-:S04]  /*14f0*/  FFMA R23, R24, R25, 1 ;  /* 0x3f80000018177423 */ /* 0x001fc80000000019 */
[----:B------:R-:W-:-:S04]  /*1500*/  FFMA R23, R24, R23, R24 ;  /* 0x0000001718177223 */ /* 0x000fc80000000018 */
[----:B------:R-:W-:-:S04]  /*1510*/  FFMA R24, R0, R23, RZ ;  /* 0x0000001700187223 */ /* 0x000fc800000000ff */
[----:B------:R-:W-:-:S04]  /*1520*/  FFMA R3, R25, R24, R0 ;  /* 0x0000001819037223 */ /* 0x000fc80000000000 */
[----:B------:R-:W-:-:S04]  /*1530*/  FFMA R24, R23, R3, R24 ;  /* 0x0000000317187223 */ /* 0x000fc80000000018 */
[----:B------:R-:W-:-:S04]  /*1540*/  FFMA R25, R25, R24, R0 ;  /* 0x0000001819197223 */ /* 0x000fc80000000000 */
[----:B------:R-:W-:-:S05]  /*1550*/  FFMA R0, R23, R25, R24 ;  /* 0x0000001917007223 */ /* 0x000fca0000000018 */
[----:B------:R-:W-:-:S04]  /*1560*/  SHF.R.U32.HI R3, RZ, 0x17, R0 ;  /* 0x00000017ff037819 */ /* 0x000fc80000011600 */
[----:B------:R-:W-:-:S05]  /*1570*/  LOP3.LUT R22, R3, 0xff, RZ, 0xc0, !PT ;  /* 0x000000ff03167812 */ /* 0x000fca00078ec0ff */
[----:B------:R-:W-:-:S05]  /*1580*/  IMAD.IADD R3, R22, 0x1, R21 ;  /* 0x0000000116037824 */ /* 0x000fca00078e0215 */
[----:B------:R-:W-:-:S04]  /*1590*/  IADD3 R22, PT, PT, R3, -0x1, RZ ;  /* 0xffffffff03167810 */ /* 0x000fc80007ffe0ff */
[----:B------:R-:W-:-:S13]  /*15a0*/  ISETP.GE.U32.AND P0, PT, R22, 0xfe, PT ;  /* 0x000000fe1600780c */ /* 0x000fda0003f06070 */
[----:B------:R-:W-:Y:S05]  /*15b0*/  @!P0 BRA `(.L_x_33) ;  /* 0x0000000000808947 */ /* 0x000fea0003800000 */
[----:B------:R-:W-:-:S13]  /*15c0*/  ISETP.GT.AND P0, PT, R3, 0xfe, PT ;  /* 0x000000fe0300780c */ /* 0x000fda0003f04270 */
[----:B------:R-:W-:Y:S05]  /*15d0*/  @P0 BRA `(.L_x_34) ;  /* 0x00000000006c0947 */ /* 0x000fea0003800000 */
[----:B------:R-:W-:-:S13]  /*15e0*/  ISETP.GE.AND P0, PT, R3, 0x1, PT ;  /* 0x000000010300780c */ /* 0x000fda0003f06270 */
[----:B------:R-:W-:Y:S05]  /*15f0*/  @P0 BRA `(.L_x_35) ;  /* 0x0000000000740947 */ /* 0x000fea0003800000 */
[----:B------:R-:W-:Y:S02]  /*1600*/  ISETP.GE.AND P0, PT, R3, -0x18, PT ;  /* 0xffffffe80300780c */ /* 0x000fe40003f06270 */
[----:B------:R-:W-:-:S11]  /*1610*/  LOP3.LUT R0, R0, 0x80000000, RZ, 0xc0, !PT ;  /* 0x8000000000007812 */ /* 0x000fd600078ec0ff */
[----:B------:R-:W-:Y:S05]  /*1620*/  @!P0 BRA `(.L_x_35) ;  /* 0x0000000000688947 */ /* 0x000fea0003800000 */
[CCC-:B------:R-:W-:Y:S01]  /*1630*/  FFMA.RZ R21, R23.reuse, R25.reuse, R24.reuse ;  /* 0x0000001917157223 */ /* 0x1c0fe2000000c018 */
[CCC-:B------:R-:W-:Y:S01]  /*1640*/  FFMA.RP R22, R23.reuse, R25.reuse, R24.reuse ;  /* 0x0000001917167223 */ /* 0x1c0fe20000008018 */
[----:B------:R-:W-:Y:S01]  /*1650*/  FFMA.RM R25, R23, R25, R24 ;  /* 0x0000001917197223 */ /* 0x000fe20000004018 */
[C---:B------:R-:W-:Y:S01]  /*1660*/  VIADD R23, R3.reuse, 0x20 ;  /* 0x0000002003177836 */ /* 0x040fe20000000000 */
[----:B------:R-:W-:Y:S02]  /*1670*/  ISETP.NE.AND P0, PT, R3, RZ, PT ;  /* 0x000000ff0300720c */ /* 0x000fe40003f05270 */
[----:B------:R-:W-:Y:S02]  /*1680*/  LOP3.LUT R21, R21, 0x7fffff, RZ, 0xc0, !PT ;  /* 0x007fffff15157812 */ /* 0x000fe400078ec0ff */
[----:B------:R-:W-:Y:S01]  /*1690*/  ISETP.NE.AND P1, PT, R3, RZ, PT ;  /* 0x000000ff0300720c */ /* 0x000fe20003f25270 */
[----:B------:R-:W-:Y:S01]  /*16a0*/  IMAD.MOV R3, RZ, RZ, -R3 ;  /* 0x000000ffff037224 */ /* 0x000fe200078e0a03 */
[----:B------:R-:W-:-:S02]  /*16b0*/  LOP3.LUT R24, R21, 0x800000, RZ, 0xfc, !PT ;  /* 0x0080000015187812 */ /* 0x000fc400078efcff */
[----:B------:R-:W-:Y:S02]  /*16c0*/  FSETP.NEU.FTZ.AND P2, PT, R22, R25, PT ;  /* 0x000000191600720b */ /* 0x000fe40003f5d000 */
[----:B------:R-:W-:Y:S02]  /*16d0*/  SHF.L.U32 R23, R24, R23, RZ ;  /* 0x0000001718177219 */ /* 0x000fe400000006ff */
[----:B------:R-:W-:Y:S02]  /*16e0*/  SEL R3, R3, RZ, P0 ;  /* 0x000000ff03037207 */ /* 0x000fe40000000000 */
[----:B------:R-:W-:Y:S02]  /*16f0*/  ISETP.NE.AND P1, PT, R23, RZ, P1 ;  /* 0x000000ff1700720c */ /* 0x000fe40000f25270 */
[----:B------:R-:W-:Y:S02]  /*1700*/  SHF.R.U32.HI R24, RZ, R3, R24 ;  /* 0x00000003ff187219 */ /* 0x000fe40000011618 */
[----:B------:R-:W-:-:S02]  /*1710*/  PLOP3.LUT P1, PT, P2, P1, PT, 0xf8, 0x8f ;  /* 0x00000000008f781c */ /* 0x000fc40001723f70 */
[----:B------:R-:W-:Y:S02]  /*1720*/  SHF.R.U32.HI R21, RZ, 0x1, R24 ;  /* 0x00000001ff157819 */ /* 0x000fe40000011618 */
[----:B------:R-:W-:-:S04]  /*1730*/  SEL R22, RZ, 0x1, !P1 ;  /* 0x00000001ff167807 */ /* 0x000fc80004800000 */
[----:B------:R-:W-:-:S04]  /*1740*/  LOP3.LUT R3, R22, 0x1, R21, 0xf8, !PT ;  /* 0x0000000116037812 */ /* 0x000fc800078ef815 */
[----:B------:R-:W-:-:S05]  /*1750*/  LOP3.LUT R24, R3, R24, RZ, 0xc0, !PT ;  /* 0x0000001803187212 */ /* 0x000fca00078ec0ff */
[----:B------:R-:W-:-:S05]  /*1760*/  IMAD.IADD R21, R21, 0x1, R24 ;  /* 0x0000000115157824 */ /* 0x000fca00078e0218 */
[----:B------:R-:W-:Y:S01]  /*1770*/  LOP3.LUT R0, R21, R0, RZ, 0xfc, !PT ;  /* 0x0000000015007212 */ /* 0x000fe200078efcff */
[----:B------:R-:W-:Y:S06]  /*1780*/  BRA `(.L_x_35) ;  /* 0x0000000000107947 */ /* 0x000fec0003800000 */
.L_x_34:
[----:B------:R-:W-:-:S04]  /*1790*/  LOP3.LUT R0, R0, 0x80000000, RZ, 0xc0, !PT ;  /* 0x8000000000007812 */ /* 0x000fc800078ec0ff */
[----:B------:R-:W-:Y:S01]  /*17a0*/  LOP3.LUT R0, R0, 0x7f800000, RZ, 0xfc, !PT ;  /* 0x7f80000000007812 */ /* 0x000fe200078efcff */
[----:B------:R-:W-:Y:S06]  /*17b0*/  BRA `(.L_x_35) ;  /* 0x0000000000047947 */ /* 0x000fec0003800000 */
.L_x_33:
[----:B------:R-:W-:-:S07]  /*17c0*/  IMAD R0, R21, 0x800000, R0 ;  /* 0x0080000015007824 */ /* 0x000fce00078e0200 */
.L_x_35:
[----:B------:R-:W-:Y:S05]  /*17d0*/  BSYNC.RECONVERGENT B1 ;  /* 0x0000000000017941 */ /* 0x000fea0003800200 */
.L_x_32:
[----:B------:R-:W-:Y:S05]  /*17e0*/  BRA `(.L_x_36) ;  /* 0x0000000000207947 */ /* 0x000fea0003800000 */
.L_x_31:
[----:B------:R-:W-:-:S04]  /*17f0*/  LOP3.LUT R0, R0, 0x80000000, R3, 0x48, !PT ;  /* 0x8000000000007812 */ /* 0x000fc800078e4803 */
[----:B------:R-:W-:Y:S01]  /*1800*/  LOP3.LUT R0, R0, 0x7f800000, RZ, 0xfc, !PT ;  /* 0x7f80000000007812 */ /* 0x000fe200078efcff */
[----:B------:R-:W-:Y:S06]  /*1810*/  BRA `(.L_x_36) ;  /* 0x0000000000147947 */ /* 0x000fec0003800000 */
.L_x_30:
[----:B------:R-:W-:Y:S01]  /*1820*/  LOP3.LUT R0, R0, 0x80000000, R3, 0x48, !PT ;  /* 0x8000000000007812 */ /* 0x000fe200078e4803 */
[----:B------:R-:W-:Y:S06]  /*1830*/  BRA `(.L_x_36) ;  /* 0x00000000000c7947 */ /* 0x000fec0003800000 */
.L_x_29:
[----:B------:R-:W0:Y:S01]  /*1840*/  MUFU.RSQ R0, -QNAN ;  /* 0xffc0000000007908 */ /* 0x000e220000001400 */
[----:B------:R-:W-:Y:S05]  /*1850*/  BRA `(.L_x_36) ;  /* 0x0000000000047947 */ /* 0x000fea0003800000 */
.L_x_28:
[----:B------:R-:W-:-:S07]  /*1860*/  FADD.FTZ R0, R3, R0 ;  /* 0x0000000003007221 */ /* 0x000fce0000010000 */
.L_x_36:
[----:B------:R-:W-:Y:S05]  /*1870*/  BSYNC.RECONVERGENT B0 ;  /* 0x0000000000007941 */ /* 0x000fea0003800200 */
.L_x_26:
[----:B------:R-:W-:-:S04]  /*1880*/  IMAD.MOV.U32 R3, RZ, RZ, 0x0 ;  /* 0x00000000ff037424 */ /* 0x000fc800078e00ff */
[----:B0-----:R-:W-:Y:S05]  /*1890*/  RET.REL.NODEC R2 `(_Z16nms_kernel_naivePK3BoxifPh) ;  /* 0xffffffe402d87950 */ /* 0x001fea0003c3ffff */
.L_x_37:
[----:B------:R-:W-:-:S00]  /*18a0*/  BRA `(.L_x_37) ;  /* 0xfffffffc00fc7947 */ /* 0x000fc0000383ffff */
[----:B------:R-:W-:-:S00]  /*18b0*/  NOP ;  /* 0x0000000000007918 */ /* 0x000fc00000000000 */
        /* <DEDUP_REMOVED lines=12> */
.L_x_38:


//--------------------- .nv.shared.reserved.0     --------------------------
	.section	.nv.shared.reserved.0,"aw",@nobits
	.weak		__nv_reservedSMEM_offset_0_alias
	.size		__nv_reservedSMEM_offset_0_alias, 0, 64
	.other		__nv_reservedSMEM_offset_0_alias,@"STO_CUDA_RESERVED_SHARED STV_DEFAULT"
__nv_reservedSMEM_offset_0_alias:
	.zero		0
	.zero		64


//--------------------- .nv.constant0._Z16nms_kernel_naivePK3BoxifPh --------------------------
	.section	.nv.constant0._Z16nms_kernel_naivePK3BoxifPh,"a",@progbits
	.sectionflags	@""
	.align	4
.nv.constant0._Z16nms_kernel_naivePK3BoxifPh:
	.zero		920


//--------------------- SYMBOLS --------------------------

	.type		.nv.reservedSmem.offset0,@object
	.size		.nv.reservedSmem.offset0,0x4
